//
// Generated by NVIDIA NVVM Compiler
//
// Compiler Build ID: CL-36424714
// Cuda compilation tools, release 13.0, V13.0.88
// Based on NVVM 20.0.0
//

.version 9.0
.target sm_100
.address_size 64

	// .globl	_Z7reduce5PfS_j

.visible .entry _Z7reduce5PfS_j(
	.param .u64 .ptr .align 1 _Z7reduce5PfS_j_param_0,
	.param .u64 .ptr .align 1 _Z7reduce5PfS_j_param_1,
	.param .u32 _Z7reduce5PfS_j_param_2
)
{
	.reg .pred 	%p<17>;
	.reg .b32 	%r<19>;
	.reg .b32 	%f<47>;
	.reg .b64 	%rd<28>;

	ld.param.u64 	%rd6, [_Z7reduce5PfS_j_param_0];
	ld.param.u64 	%rd5, [_Z7reduce5PfS_j_param_1];
	ld.param.u32 	%r7, [_Z7reduce5PfS_j_param_2];
	cvta.to.global.u64 	%rd1, %rd6;
	mov.u32 	%r1, %tid.x;
	mov.u32 	%r2, %ctaid.x;
	mov.u32 	%r3, %ntid.x;
	mul.lo.s32 	%r8, %r3, %r2;
	shl.b32 	%r4, %r8, 3;
	add.s32 	%r5, %r4, %r1;
	setp.ge.u32 	%p1, %r5, %r7;
	@%p1 bra 	$L__BB0_14;
	cvt.u64.u32 	%rd2, %r4;
	mad.lo.s32 	%r6, %r3, 7, %r5;
	setp.ge.u32 	%p2, %r6, %r7;
	@%p2 bra 	$L__BB0_3;
	mul.wide.u32 	%rd7, %r5, 4;
	add.s64 	%rd8, %rd1, %rd7;
	ld.global.f32 	%f1, [%rd8];
	mad.lo.s32 	%r9, %r3, -6, %r6;
	mul.wide.u32 	%rd9, %r9, 4;
	add.s64 	%rd10, %rd1, %rd9;
	ld.global.f32 	%f2, [%rd10];
	add.s32 	%r10, %r9, %r3;
	mul.wide.u32 	%rd11, %r10, 4;
	add.s64 	%rd12, %rd1, %rd11;
	ld.global.f32 	%f3, [%rd12];
	add.s32 	%r11, %r10, %r3;
	mul.wide.u32 	%rd13, %r11, 4;
	add.s64 	%rd14, %rd1, %rd13;
	ld.global.f32 	%f4, [%rd14];
	add.s32 	%r12, %r11, %r3;
	mul.wide.u32 	%rd15, %r12, 4;
	add.s64 	%rd16, %rd1, %rd15;
	ld.global.f32 	%f5, [%rd16];
	add.s32 	%r13, %r12, %r3;
	mul.wide.u32 	%rd17, %r13, 4;
	add.s64 	%rd18, %rd1, %rd17;
	ld.global.f32 	%f6, [%rd18];
	add.s32 	%r14, %r13, %r3;
	mul.wide.u32 	%rd19, %r14, 4;
	add.s64 	%rd20, %rd1, %rd19;
	ld.global.f32 	%f7, [%rd20];
	mul.wide.u32 	%rd21, %r6, 4;
	add.s64 	%rd22, %rd1, %rd21;
	ld.global.f32 	%f8, [%rd22];
	add.f32 	%f9, %f1, %f2;
	add.f32 	%f10, %f9, %f3;
	add.f32 	%f11, %f10, %f4;
	add.f32 	%f12, %f11, %f5;
	add.f32 	%f13, %f12, %f6;
	add.f32 	%f14, %f13, %f7;
	add.f32 	%f15, %f14, %f8;
	st.global.f32 	[%rd8], %f15;
$L__BB0_3:
	shl.b64 	%rd23, %rd2, 2;
	add.s64 	%rd3, %rd1, %rd23;
	bar.sync 	0;
	setp.lt.u32 	%p3, %r3, 1024;
	setp.gt.u32 	%p4, %r1, 511;
	mul.wide.u32 	%rd24, %r1, 4;
	add.s64 	%rd4, %rd3, %rd24;
	or.pred  	%p5, %p3, %p4;
	@%p5 bra 	$L__BB0_5;
	ld.global.f32 	%f16, [%rd4+2048];
	ld.global.f32 	%f17, [%rd4];
	add.f32 	%f18, %f16, %f17;
	st.global.f32 	[%rd4], %f18;
$L__BB0_5:
	bar.sync 	0;
	setp.lt.u32 	%p6, %r3, 512;
	setp.gt.u32 	%p7, %r1, 255;
	or.pred  	%p8, %p6, %p7;
	@%p8 bra 	$L__BB0_7;
	ld.global.f32 	%f19, [%rd4+1024];
	ld.global.f32 	%f20, [%rd4];
	add.f32 	%f21, %f19, %f20;
	st.global.f32 	[%rd4], %f21;
$L__BB0_7:
	bar.sync 	0;
	setp.lt.u32 	%p9, %r3, 256;
	setp.gt.u32 	%p10, %r1, 127;
	or.pred  	%p11, %p9, %p10;
	@%p11 bra 	$L__BB0_9;
	ld.global.f32 	%f22, [%rd4+512];
	ld.global.f32 	%f23, [%rd4];
	add.f32 	%f24, %f22, %f23;
	st.global.f32 	[%rd4], %f24;
$L__BB0_9:
	bar.sync 	0;
	setp.lt.u32 	%p12, %r3, 128;
	setp.gt.u32 	%p13, %r1, 63;
	or.pred  	%p14, %p12, %p13;
	@%p14 bra 	$L__BB0_11;
	ld.global.f32 	%f25, [%rd4+256];
	ld.global.f32 	%f26, [%rd4];
	add.f32 	%f27, %f25, %f26;
	st.global.f32 	[%rd4], %f27;
$L__BB0_11:
	bar.sync 	0;
	setp.gt.u32 	%p15, %r1, 31;
	@%p15 bra 	$L__BB0_14;
	ld.volatile.global.f32 	%f28, [%rd4+128];
	ld.volatile.global.f32 	%f29, [%rd4];
	add.f32 	%f30, %f28, %f29;
	st.volatile.global.f32 	[%rd4], %f30;
	ld.volatile.global.f32 	%f31, [%rd4+64];
	ld.volatile.global.f32 	%f32, [%rd4];
	add.f32 	%f33, %f31, %f32;
	st.volatile.global.f32 	[%rd4], %f33;
	ld.volatile.global.f32 	%f34, [%rd4+32];
	ld.volatile.global.f32 	%f35, [%rd4];
	add.f32 	%f36, %f34, %f35;
	st.volatile.global.f32 	[%rd4], %f36;
	ld.volatile.global.f32 	%f37, [%rd4+16];
	ld.volatile.global.f32 	%f38, [%rd4];
	add.f32 	%f39, %f37, %f38;
	st.volatile.global.f32 	[%rd4], %f39;
	ld.volatile.global.f32 	%f40, [%rd4+8];
	ld.volatile.global.f32 	%f41, [%rd4];
	add.f32 	%f42, %f40, %f41;
	st.volatile.global.f32 	[%rd4], %f42;
	ld.volatile.global.f32 	%f43, [%rd4+4];
	ld.volatile.global.f32 	%f44, [%rd4];
	add.f32 	%f45, %f43, %f44;
	st.volatile.global.f32 	[%rd4], %f45;
	setp.ne.s32 	%p16, %r1, 0;
	@%p16 bra 	$L__BB0_14;
	ld.global.f32 	%f46, [%rd3];
	cvta.to.global.u64 	%rd25, %rd5;
	mul.wide.u32 	%rd26, %r2, 4;
	add.s64 	%rd27, %rd25, %rd26;
	st.global.f32 	[%rd27], %f46;
$L__BB0_14:
	ret;

}


// ===== COMPILED SASS (sm_100) =====

	.target	sm_100

	.elftype	@"ET_EXEC"


//--------------------- .note.nv.tkinfo           --------------------------
	.section	.note.nv.tkinfo,"",@"SHT_NOTE"
	.sectionflags	@"SHF_NOTE_NV_TKINFO"
	.tkinfo
        /*0018*/ 	.word	0x00000002
        /*0030*/ 	.string	""
        /*0030*/ 	.string	"ptxas"
        /*0030*/ 	.string	"Cuda compilation tools, release 13.0, V13.0.88"
        /*0030*/ 	.string	"Build cuda_13.0.r13.0/compiler.36424714_0"
        /*0030*/ 	.string	"-arch sm_100 -m 64 "



//--------------------- .note.nv.cuinfo           --------------------------
	.section	.note.nv.cuinfo,"",@"SHT_NOTE"
	.sectionflags	@"SHF_NOTE_NV_CUINFO"
        /*0018*/ 	.short	0x0002
        /*001a*/ 	.short	0x0064
        /*001c*/ 	.short	0x0082
	.zero		2


//--------------------- .nv.info                  --------------------------
	.section	.nv.info,"",@"SHT_CUDA_INFO"
	.align	4


	//----- nvinfo : EIATTR_REGCOUNT
	.align		4
        /*0000*/ 	.byte	0x04, 0x2f
        /*0002*/ 	.short	(.L_1 - .L_0)
	.align		4
.L_0:
        /*0004*/ 	.word	index@(_Z7reduce5PfS_j)
        /*0008*/ 	.word	0x0000001e


	//----- nvinfo : EIATTR_FRAME_SIZE
	.align		4
.L_1:
        /*000c*/ 	.byte	0x04, 0x11
        /*000e*/ 	.short	(.L_3 - .L_2)
	.align		4
.L_2:
        /*0010*/ 	.word	index@(_Z7reduce5PfS_j)
        /*0014*/ 	.word	0x00000000


	//----- nvinfo : EIATTR_MIN_STACK_SIZE
	.align		4
.L_3:
        /*0018*/ 	.byte	0x04, 0x12
        /*001a*/ 	.short	(.L_5 - .L_4)
	.align		4
.L_4:
        /*001c*/ 	.word	index@(_Z7reduce5PfS_j)
        /*0020*/ 	.word	0x00000000
.L_5:


//--------------------- .nv.compat                --------------------------
	.section	.nv.compat,"",@"SHT_CUDA_COMPAT_INFO"
	.align	4
        /*0000*/ 	.byte	0x02, 0x09, 0x00, 0x00, 0x02, 0x02, 0x01, 0x00, 0x02, 0x05, 0x05, 0x00, 0x03, 0x07, 0x01, 0x01
        /*0010*/ 	.byte	0x02, 0x03, 0x00, 0x00, 0x02, 0x06, 0x01, 0x00, 0x04, 0x0b, 0x08, 0x00, 0x09, 0x00, 0x00, 0x00
        /*0020*/ 	.byte	0x00, 0x00, 0x00, 0x00


//--------------------- .nv.info._Z7reduce5PfS_j  --------------------------
	.section	.nv.info._Z7reduce5PfS_j,"",@"SHT_CUDA_INFO"
	.sectionflags	@""
	.align	4


	//----- nvinfo : EIATTR_CUDA_API_VERSION
	.align		4
        /*0000*/ 	.byte	0x04, 0x37
        /*0002*/ 	.short	(.L_7 - .L_6)
.L_6:
        /*0004*/ 	.word	0x00000082


	//----- nvinfo : EIATTR_KPARAM_INFO
	.align		4
.L_7:
        /*0008*/ 	.byte	0x04, 0x17
        /*000a*/ 	.short	(.L_9 - .L_8)
.L_8:
        /*000c*/ 	.word	0x00000000
        /*0010*/ 	.short	0x0002
        /*0012*/ 	.short	0x0010
        /*0014*/ 	.byte	0x00, 0xf0, 0x11, 0x00


	//----- nvinfo : EIATTR_KPARAM_INFO
	.align		4
.L_9:
        /*0018*/ 	.byte	0x04, 0x17
        /*001a*/ 	.short	(.L_11 - .L_10)
.L_10:
        /*001c*/ 	.word	0x00000000
        /*0020*/ 	.short	0x0001
        /*0022*/ 	.short	0x0008
        /*0024*/ 	.byte	0x00, 0xf5, 0x21, 0x00


	//----- nvinfo : EIATTR_KPARAM_INFO
	.align		4
.L_11:
        /*0028*/ 	.byte	0x04, 0x17
        /*002a*/ 	.short	(.L_13 - .L_12)
.L_12:
        /*002c*/ 	.word	0x00000000
        /*0030*/ 	.short	0x0000
        /*0032*/ 	.short	0x0000
        /*0034*/ 	.byte	0x00, 0xf5, 0x21, 0x00


	//----- nvinfo : EIATTR_SPARSE_MMA_MASK
	.align		4
.L_13:
        /*0038*/ 	.byte	0x03, 0x50
        /*003a*/ 	.short	0x0000


	//----- nvinfo : EIATTR_MAXREG_COUNT
	.align		4
        /*003c*/ 	.byte	0x03, 0x1b
        /*003e*/ 	.short	0x00ff


	//----- nvinfo : EIATTR_NUM_BARRIERS
	.align		4
        /*0040*/ 	.byte	0x02, 0x4c
        /*0042*/ 	.byte	0x01
	.zero		1


	//----- nvinfo : EIATTR_MERCURY_ISA_VERSION
	.align		4
        /*0044*/ 	.byte	0x03, 0x5f
        /*0046*/ 	.short	0x0101


	//----- nvinfo : EIATTR_VRC_CTA_INIT_COUNT
	.align		4
        /*0048*/ 	.byte	0x02, 0x4a
	.zero		1
	.zero		1


	//----- nvinfo : EIATTR_EXIT_INSTR_OFFSETS
	.align		4
        /*004c*/ 	.byte	0x04, 0x1c
        /*004e*/ 	.short	(.L_15 - .L_14)


	//   ....[0]....
.L_14:
        /*0050*/ 	.word	0x00000090


	//   ....[1]....
        /*0054*/ 	.word	0x000005d0


	//   ....[2]....
        /*0058*/ 	.word	0x00000770


	//   ....[3]....
        /*005c*/ 	.word	0x000007c0


	//----- nvinfo : EIATTR_CRS_STACK_SIZE
	.align		4
.L_15:
        /*0060*/ 	.byte	0x04, 0x1e
        /*0062*/ 	.short	(.L_17 - .L_16)
.L_16:
        /*0064*/ 	.word	0x00000000


	//----- nvinfo : EIATTR_CBANK_PARAM_SIZE
	.align		4
.L_17:
        /*0068*/ 	.byte	0x03, 0x19
        /*006a*/ 	.short	0x0014


	//----- nvinfo : EIATTR_PARAM_CBANK
	.align		4
        /*006c*/ 	.byte	0x04, 0x0a
        /*006e*/ 	.short	(.L_19 - .L_18)
	.align		4
.L_18:
        /*0070*/ 	.word	index@(.nv.constant0._Z7reduce5PfS_j)
        /*0074*/ 	.short	0x0380
        /*0076*/ 	.short	0x0014


	//----- nvinfo : EIATTR_SW_WAR
	.align		4
.L_19:
        /*0078*/ 	.byte	0x04, 0x36
        /*007a*/ 	.short	(.L_21 - .L_20)
.L_20:
        /*007c*/ 	.word	0x00000008
.L_21:


//--------------------- .nv.callgraph             --------------------------
	.section	.nv.callgraph,"",@"SHT_CUDA_CALLGRAPH"
	.align	4
	.sectionentsize	8
	.align		4
        /*0000*/ 	.word	0x00000000
	.align		4
        /*0004*/ 	.word	0xffffffff
	.align		4
        /*0008*/ 	.word	0x00000000
	.align		4
        /*000c*/ 	.word	0xfffffffe
	.align		4
        /*0010*/ 	.word	0x00000000
	.align		4
        /*0014*/ 	.word	0xfffffffd
	.align		4
        /*0018*/ 	.word	0x00000000
	.align		4
        /*001c*/ 	.word	0xfffffffc


//--------------------- .text._Z7reduce5PfS_j     --------------------------
	.section	.text._Z7reduce5PfS_j,"ax",@progbits
	.align	128
        .global         _Z7reduce5PfS_j
        .type           _Z7reduce5PfS_j,@function
        .size           _Z7reduce5PfS_j,(.L_x_11 - _Z7reduce5PfS_j)
        .other          _Z7reduce5PfS_j,@"STO_CUDA_ENTRY STV_DEFAULT"
_Z7reduce5PfS_j:
.text._Z7reduce5PfS_j:
[----:B------:R-:W-:Y:S01]  /*0000*/  LDC R1, c[0x0][0x37c] ;  /* 0x0000df00ff017b82 */ /* 0x000fe20000000800 */
[----:B------:R-:W0:Y:S07]  /*0010*/  S2R R0, SR_CTAID.X ;  /* 0x0000000000007919 */ /* 0x000e2e0000002500 */
[----:B------:R-:W0:Y:S01]  /*0020*/  LDC R10, c[0x0][0x360] ;  /* 0x0000d800ff0a7b82 */ /* 0x000e220000000800 */
[----:B------:R-:W1:Y:S01]  /*0030*/  LDCU UR4, c[0x0][0x390] ;  /* 0x00007200ff0477ac */ /* 0x000e620008000800 */
[----:B------:R-:W2:Y:S01]  /*0040*/  S2R R9, SR_TID.X ;  /* 0x0000000000097919 */ /* 0x000ea20000002100 */
[----:B0-----:R-:W-:-:S05]  /*0050*/  IMAD R2, R0, R10, RZ ;  /* 0x0000000a00027224 */ /* 0x001fca00078e02ff */
[----:B------:R-:W-:-:S04]  /*0060*/  SHF.L.U32 R4, R2, 0x3, RZ ;  /* 0x0000000302047819 */ /* 0x000fc800000006ff */
[----:B--2---:R-:W-:-:S04]  /*0070*/  IADD3 R5, PT, PT, R4, R9, RZ ;  /* 0x0000000904057210 */ /* 0x004fc80007ffe0ff */
[----:B-1----:R-:W-:-:S13]  /*0080*/  ISETP.GE.U32.AND P0, PT, R5, UR4, PT ;  /* 0x0000000405007c0c */ /* 0x002fda000bf06070 */
[----:B------:R-:W-:Y:S05]  /*0090*/  @P0 EXIT ;  /* 0x000000000000094d */ /* 0x000fea0003800000 */
[----:B------:R-:W0:Y:S01]  /*00a0*/  LDC.64 R2, c[0x0][0x380] ;  /* 0x0000e000ff027b82 */ /* 0x000e220000000a00 */
[----:B------:R-:W-:Y:S01]  /*00b0*/  IMAD R11, R10, 0x7, R5 ;  /* 0x000000070a0b7824 */ /* 0x000fe200078e0205 */
[C---:B------:R-:W-:Y:S01]  /*00c0*/  ISETP.GT.U32.AND P1, PT, R9.reuse, 0x1ff, PT ;  /* 0x000001ff0900780c */ /* 0x040fe20003f24070 */
[----:B------:R-:W-:Y:S01]  /*00d0*/  BSSY.RECONVERGENT B0, `(.L_x_0) ;  /* 0x000002d000007945 */ /* 0x000fe20003800200 */
[----:B------:R-:W-:Y:S02]  /*00e0*/  ISETP.GT.U32.AND P3, PT, R9, 0xff, PT ;  /* 0x000000ff0900780c */ /* 0x000fe40003f64070 */
[----:B------:R-:W-:Y:S01]  /*00f0*/  ISETP.GE.U32.AND P5, PT, R11, UR4, PT ;  /* 0x000000040b007c0c */ /* 0x000fe2000bfa6070 */
[----:B------:R-:W1:Y:S01]  /*0100*/  LDCU.64 UR4, c[0x0][0x358] ;  /* 0x00006b00ff0477ac */ /* 0x000e620008000a00 */
[C---:B------:R-:W-:Y:S02]  /*0110*/  ISETP.GT.U32.AND P2, PT, R9.reuse, 0x7f, PT ;  /* 0x0000007f0900780c */ /* 0x040fe40003f44070 */
[----:B------:R-:W-:-:S02]  /*0120*/  ISETP.GT.U32.AND P0, PT, R9, 0x3f, PT ;  /* 0x0000003f0900780c */ /* 0x000fc40003f04070 */
[----:B------:R-:W-:Y:S02]  /*0130*/  ISETP.GT.U32.AND P4, PT, R9, 0x1f, PT ;  /* 0x0000001f0900780c */ /* 0x000fe40003f84070 */
[C---:B------:R-:W-:Y:S02]  /*0140*/  ISETP.LT.U32.OR P1, PT, R10.reuse, 0x400, P1 ;  /* 0x000004000a00780c */ /* 0x040fe40000f21470 */
[C---:B------:R-:W-:Y:S02]  /*0150*/  ISETP.LT.U32.OR P3, PT, R10.reuse, 0x200, P3 ;  /* 0x000002000a00780c */ /* 0x040fe40001f61470 */
[C---:B------:R-:W-:Y:S02]  /*0160*/  ISETP.LT.U32.OR P2, PT, R10.reuse, 0x100, P2 ;  /* 0x000001000a00780c */ /* 0x040fe40001741470 */
[----:B------:R-:W-:Y:S02]  /*0170*/  ISETP.LT.U32.OR P0, PT, R10, 0x80, P0 ;  /* 0x000000800a00780c */ /* 0x000fe40000701470 */
[----:B0-----:R-:W-:-:S04]  /*0180*/  LEA R2, P6, R4, R2, 0x2 ;  /* 0x0000000204027211 */ /* 0x001fc800078c10ff */
[----:B------:R-:W-:Y:S01]  /*0190*/  LEA.HI.X R3, R4, R3, RZ, 0x2, P6 ;  /* 0x0000000304037211 */ /* 0x000fe200030f14ff */
[----:B-1----:R-:W-:Y:S08]  /*01a0*/  @P5 BRA `(.L_x_1) ;  /* 0x00000000007c5947 */ /* 0x002ff00003800000 */
[----:B------:R-:W0:Y:S01]  /*01b0*/  LDC.64 R6, c[0x0][0x380] ;  /* 0x0000e000ff067b82 */ /* 0x000e220000000a00 */
[----:B------:R-:W-:-:S04]  /*01c0*/  IMAD R13, R10, -0x6, R11 ;  /* 0xfffffffa0a0d7824 */ /* 0x000fc800078e020b */
[C---:B0-----:R-:W-:Y:S01]  /*01d0*/  IMAD.WIDE.U32 R18, R13.reuse, 0x4, R6 ;  /* 0x000000040d127825 */ /* 0x041fe200078e0006 */
[----:B------:R-:W-:-:S03]  /*01e0*/  IADD3 R13, PT, PT, R13, R10, RZ ;  /* 0x0000000a0d0d7210 */ /* 0x000fc60007ffe0ff */
[--C-:B------:R-:W-:Y:S01]  /*01f0*/  IMAD.WIDE.U32 R4, R5, 0x4, R6.reuse ;  /* 0x0000000405047825 */ /* 0x100fe200078e0006 */
[CC--:B------:R-:W-:Y:S01]  /*0200*/  IADD3 R17, PT, PT, R13.reuse, R10.reuse, RZ ;  /* 0x0000000a0d117210 */ /* 0x0c0fe20007ffe0ff */
[----:B------:R0:W2:Y:S02]  /*0210*/  LDG.E R8, desc[UR4][R18.64] ;  /* 0x0000000412087981 */ /* 0x0000a4000c1e1900 */
[--C-:B------:R-:W-:Y:S01]  /*0220*/  IMAD.WIDE.U32 R22, R13, 0x4, R6.reuse ;  /* 0x000000040d167825 */ /* 0x100fe200078e0006 */
[CC--:B------:R-:W-:Y:S01]  /*0230*/  IADD3 R21, PT, PT, R17.reuse, R10.reuse, RZ ;  /* 0x0000000a11157210 */ /* 0x0c0fe20007ffe0ff */
[----:B------:R-:W2:Y:S02]  /*0240*/  LDG.E R15, desc[UR4][R4.64] ;  /* 0x00000004040f7981 */ /* 0x000ea4000c1e1900 */
[--C-:B------:R-:W-:Y:S01]  /*0250*/  IMAD.WIDE.U32 R12, R17, 0x4, R6.reuse ;  /* 0x00000004110c7825 */ /* 0x100fe200078e0006 */
[CC--:B------:R-:W-:Y:S01]  /*0260*/  IADD3 R25, PT, PT, R21.reuse, R10.reuse, RZ ;  /* 0x0000000a15197210 */ /* 0x0c0fe20007ffe0ff */
[----:B------:R-:W3:Y:S02]  /*0270*/  LDG.E R14, desc[UR4][R22.64] ;  /* 0x00000004160e7981 */ /* 0x000ee4000c1e1900 */
[--C-:B------:R-:W-:Y:S01]  /*0280*/  IMAD.WIDE.U32 R16, R21, 0x4, R6.reuse ;  /* 0x0000000415107825 */ /* 0x100fe200078e0006 */
[C---:B------:R-:W-:Y:S01]  /*0290*/  IADD3 R27, PT, PT, R25.reuse, R10, RZ ;  /* 0x0000000a191b7210 */ /* 0x040fe20007ffe0ff */
[----:B------:R-:W4:Y:S02]  /*02a0*/  LDG.E R12, desc[UR4][R12.64] ;  /* 0x000000040c0c7981 */ /* 0x000f24000c1e1900 */
[----:B------:R-:W-:-:S02]  /*02b0*/  IMAD.WIDE.U32 R20, R25, 0x4, R6 ;  /* 0x0000000419147825 */ /* 0x000fc400078e0006 */
[----:B------:R-:W5:Y:S02]  /*02c0*/  LDG.E R16, desc[UR4][R16.64] ;  /* 0x0000000410107981 */ /* 0x000f64000c1e1900 */
[--C-:B0-----:R-:W-:Y:S02]  /*02d0*/  IMAD.WIDE.U32 R18, R27, 0x4, R6.reuse ;  /* 0x000000041b127825 */ /* 0x101fe400078e0006 */
[----:B------:R-:W5:Y:S02]  /*02e0*/  LDG.E R20, desc[UR4][R20.64] ;  /* 0x0000000414147981 */ /* 0x000f64000c1e1900 */
[----:B------:R-:W-:Y:S02]  /*02f0*/  IMAD.WIDE.U32 R6, R11, 0x4, R6 ;  /* 0x000000040b067825 */ /* 0x000fe400078e0006 */
[----:B------:R-:W5:Y:S04]  /*0300*/  LDG.E R18, desc[UR4][R18.64] ;  /* 0x0000000412127981 */ /* 0x000f68000c1e1900 */
[----:B------:R-:W5:Y:S01]  /*0310*/  LDG.E R6, desc[UR4][R6.64] ;  /* 0x0000000406067981 */ /* 0x000f62000c1e1900 */
[----:B--2---:R-:W-:-:S04]  /*0320*/  FADD R15, R15, R8 ;  /* 0x000000080f0f7221 */ /* 0x004fc80000000000 */
[----:B---3--:R-:W-:-:S04]  /*0330*/  FADD R15, R14, R15 ;  /* 0x0000000f0e0f7221 */ /* 0x008fc80000000000 */
[----:B----4-:R-:W-:-:S04]  /*0340*/  FADD R15, R12, R15 ;  /* 0x0000000f0c0f7221 */ /* 0x010fc80000000000 */
[----:B-----5:R-:W-:-:S04]  /*0350*/  FADD R15, R16, R15 ;  /* 0x0000000f100f7221 */ /* 0x020fc80000000000 */
[----:B------:R-:W-:-:S04]  /*0360*/  FADD R15, R20, R15 ;  /* 0x0000000f140f7221 */ /* 0x000fc80000000000 */
[----:B------:R-:W-:-:S04]  /*0370*/  FADD R15, R18, R15 ;  /* 0x0000000f120f7221 */ /* 0x000fc80000000000 */
[----:B------:R-:W-:-:S05]  /*0380*/  FADD R15, R6, R15 ;  /* 0x0000000f060f7221 */ /* 0x000fca0000000000 */
[----:B------:R0:W-:Y:S02]  /*0390*/  STG.E desc[UR4][R4.64], R15 ;  /* 0x0000000f04007986 */ /* 0x0001e4000c101904 */
.L_x_1:
[----:B------:R-:W-:Y:S05]  /*03a0*/  BSYNC.RECONVERGENT B0 ;  /* 0x0000000000007941 */ /* 0x000fea0003800200 */
.L_x_0:
[----:B------:R-:W-:Y:S01]  /*03b0*/  BAR.SYNC.DEFER_BLOCKING 0x0 ;  /* 0x0000000000007b1d */ /* 0x000fe20000010000 */
[----:B0-----:R-:W-:-:S05]  /*03c0*/  IMAD.WIDE.U32 R4, R9, 0x4, R2 ;  /* 0x0000000409047825 */ /* 0x001fca00078e0002 */
[----:B------:R-:W-:Y:S04]  /*03d0*/  BSSY.RECONVERGENT B0, `(.L_x_2) ;  /* 0x0000006000007945 */ /* 0x000fe80003800200 */
[----:B------:R-:W-:Y:S05]  /*03e0*/  @P1 BRA `(.L_x_3) ;  /* 0x0000000000101947 */ /* 0x000fea0003800000 */
[----:B------:R-:W2:Y:S04]  /*03f0*/  LDG.E R6, desc[UR4][R4.64+0x800] ;  /* 0x0008000404067981 */ /* 0x000ea8000c1e1900 */
[----:B------:R-:W2:Y:S02]  /*0400*/  LDG.E R7, desc[UR4][R4.64] ;  /* 0x0000000404077981 */ /* 0x000ea4000c1e1900 */
[----:B--2---:R-:W-:-:S05]  /*0410*/  FADD R7, R6, R7 ;  /* 0x0000000706077221 */ /* 0x004fca0000000000 */
[----:B------:R0:W-:Y:S02]  /*0420*/  STG.E desc[UR4][R4.64], R7 ;  /* 0x0000000704007986 */ /* 0x0001e4000c101904 */
.L_x_3:
[----:B------:R-:W-:Y:S05]  /*0430*/  BSYNC.RECONVERGENT B0 ;  /* 0x0000000000007941 */ /* 0x000fea0003800200 */
.L_x_2:
[----:B------:R-:W-:Y:S06]  /*0440*/  BAR.SYNC.DEFER_BLOCKING 0x0 ;  /* 0x0000000000007b1d */ /* 0x000fec0000010000 */
[----:B------:R-:W-:Y:S04]  /*0450*/  BSSY.RECONVERGENT B0, `(.L_x_4) ;  /* 0x0000006000007945 */ /* 0x000fe80003800200 */
[----:B------:R-:W-:Y:S05]  /*0460*/  @P3 BRA `(.L_x_5) ;  /* 0x0000000000103947 */ /* 0x000fea0003800000 */
[----:B------:R-:W2:Y:S04]  /*0470*/  LDG.E R6, desc[UR4][R4.64+0x400] ;  /* 0x0004000404067981 */ /* 0x000ea8000c1e1900 */
[----:B0-----:R-:W2:Y:S02]  /*0480*/  LDG.E R7, desc[UR4][R4.64] ;  /* 0x0000000404077981 */ /* 0x001ea4000c1e1900 */
[----:B--2---:R-:W-:-:S05]  /*0490*/  FADD R7, R6, R7 ;  /* 0x0000000706077221 */ /* 0x004fca0000000000 */
[----:B------:R1:W-:Y:S02]  /*04a0*/  STG.E desc[UR4][R4.64], R7 ;  /* 0x0000000704007986 */ /* 0x0003e4000c101904 */
.L_x_5:
[----:B------:R-:W-:Y:S05]  /*04b0*/  BSYNC.RECONVERGENT B0 ;  /* 0x0000000000007941 */ /* 0x000fea0003800200 */
.L_x_4:
[----:B------:R-:W-:Y:S06]  /*04c0*/  BAR.SYNC.DEFER_BLOCKING 0x0 ;  /* 0x0000000000007b1d */ /* 0x000fec0000010000 */
[----:B------:R-:W-:Y:S04]  /*04d0*/  BSSY.RECONVERGENT B0, `(.L_x_6) ;  /* 0x0000006000007945 */ /* 0x000fe80003800200 */
[----:B------:R-:W-:Y:S05]  /*04e0*/  @P2 BRA `(.L_x_7) ;  /* 0x0000000000102947 */ /* 0x000fea0003800000 */
[----:B------:R-:W2:Y:S04]  /*04f0*/  LDG.E R6, desc[UR4][R4.64+0x200] ;  /* 0x0002000404067981 */ /* 0x000ea8000c1e1900 */
[----:B01----:R-:W2:Y:S02]  /*0500*/  LDG.E R7, desc[UR4][R4.64] ;  /* 0x0000000404077981 */ /* 0x003ea4000c1e1900 */
[----:B--2---:R-:W-:-:S05]  /*0510*/  FADD R7, R6, R7 ;  /* 0x0000000706077221 */ /* 0x004fca0000000000 */
[----:B------:R2:W-:Y:S02]  /*0520*/  STG.E desc[UR4][R4.64], R7 ;  /* 0x0000000704007986 */ /* 0x0005e4000c101904 */
.L_x_7:
[----:B------:R-:W-:Y:S05]  /*0530*/  BSYNC.RECONVERGENT B0 ;  /* 0x0000000000007941 */ /* 0x000fea0003800200 */
.L_x_6:
[----:B------:R-:W-:Y:S06]  /*0540*/  BAR.SYNC.DEFER_BLOCKING 0x0 ;  /* 0x0000000000007b1d */ /* 0x000fec0000010000 */
[----:B------:R-:W-:Y:S04]  /*0550*/  BSSY.RECONVERGENT B0, `(.L_x_8) ;  /* 0x0000006000007945 */ /* 0x000fe80003800200 */
[----:B------:R-:W-:Y:S05]  /*0560*/  @P0 BRA `(.L_x_9) ;  /* 0x0000000000100947 */ /* 0x000fea0003800000 */
[----:B------:R-:W3:Y:S04]  /*0570*/  LDG.E R6, desc[UR4][R4.64+0x100] ;  /* 0x0001000404067981 */ /* 0x000ee8000c1e1900 */
[----:B012---:R-:W3:Y:S02]  /*0580*/  LDG.E R7, desc[UR4][R4.64] ;  /* 0x0000000404077981 */ /* 0x007ee4000c1e1900 */
[----:B---3--:R-:W-:-:S05]  /*0590*/  FADD R7, R6, R7 ;  /* 0x0000000706077221 */ /* 0x008fca0000000000 */
[----:B------:R3:W-:Y:S02]  /*05a0*/  STG.E desc[UR4][R4.64], R7 ;  /* 0x0000000704007986 */ /* 0x0007e4000c101904 */
.L_x_9:
[----:B------:R-:W-:Y:S05]  /*05b0*/  BSYNC.RECONVERGENT B0 ;  /* 0x0000000000007941 */ /* 0x000fea0003800200 */
.L_x_8:
[----:B------:R-:W-:Y:S06]  /*05c0*/  BAR.SYNC.DEFER_BLOCKING 0x0 ;  /* 0x0000000000007b1d */ /* 0x000fec0000010000 */
[----:B------:R-:W-:Y:S05]  /*05d0*/  @P4 EXIT ;  /* 0x000000000000494d */ /* 0x000fea0003800000 */
[----:B------:R-:W4:Y:S04]  /*05e0*/  LDG.E.STRONG.SYS R6, desc[UR4][R4.64+0x80] ;  /* 0x0000800404067981 */ /* 0x000f28000c1f5900 */
[----:B0123--:R-:W4:Y:S02]  /*05f0*/  LDG.E.STRONG.SYS R7, desc[UR4][R4.64] ;  /* 0x0000000404077981 */ /* 0x00ff24000c1f5900 */
[----:B----4-:R-:W-:-:S05]  /*0600*/  FADD R7, R6, R7 ;  /* 0x0000000706077221 */ /* 0x010fca0000000000 */
[----:B------:R0:W-:Y:S04]  /*0610*/  STG.E.STRONG.SYS desc[UR4][R4.64], R7 ;  /* 0x0000000704007986 */ /* 0x0001e8000c115904 */
[----:B------:R-:W2:Y:S04]  /*0620*/  LDG.E.STRONG.SYS R6, desc[UR4][R4.64+0x40] ;  /* 0x0000400404067981 */ /* 0x000ea8000c1f5900 */
[----:B------:R-:W2:Y:S02]  /*0630*/  LDG.E.STRONG.SYS R11, desc[UR4][R4.64] ;  /* 0x00000004040b7981 */ /* 0x000ea4000c1f5900 */
[----:B--2---:R-:W-:-:S05]  /*0640*/  FADD R11, R6, R11 ;  /* 0x0000000b060b7221 */ /* 0x004fca0000000000 */
[----:B------:R1:W-:Y:S04]  /*0650*/  STG.E.STRONG.SYS desc[UR4][R4.64], R11 ;  /* 0x0000000b04007986 */ /* 0x0003e8000c115904 */
[----:B------:R-:W2:Y:S04]  /*0660*/  LDG.E.STRONG.SYS R6, desc[UR4][R4.64+0x20] ;  /* 0x0000200404067981 */ /* 0x000ea8000c1f5900 */
[----:B------:R-:W2:Y:S02]  /*0670*/  LDG.E.STRONG.SYS R13, desc[UR4][R4.64] ;  /* 0x00000004040d7981 */ /* 0x000ea4000c1f5900 */
[----:B--2---:R-:W-:-:S05]  /*0680*/  FADD R13, R6, R13 ;  /* 0x0000000d060d7221 */ /* 0x004fca0000000000 */
[----:B------:R2:W-:Y:S04]  /*0690*/  STG.E.STRONG.SYS desc[UR4][R4.64], R13 ;  /* 0x0000000d04007986 */ /* 0x0005e8000c115904 */
[----:B------:R-:W3:Y:S04]  /*06a0*/  LDG.E.STRONG.SYS R6, desc[UR4][R4.64+0x10] ;  /* 0x0000100404067981 */ /* 0x000ee8000c1f5900 */
[----:B------:R-:W3:Y:S02]  /*06b0*/  LDG.E.STRONG.SYS R15, desc[UR4][R4.64] ;  /* 0x00000004040f7981 */ /* 0x000ee4000c1f5900 */
[----:B---3--:R-:W-:-:S05]  /*06c0*/  FADD R15, R6, R15 ;  /* 0x0000000f060f7221 */ /* 0x008fca0000000000 */
[----:B------:R2:W-:Y:S04]  /*06d0*/  STG.E.STRONG.SYS desc[UR4][R4.64], R15 ;  /* 0x0000000f04007986 */ /* 0x0005e8000c115904 */
[----:B------:R-:W3:Y:S04]  /*06e0*/  LDG.E.STRONG.SYS R6, desc[UR4][R4.64+0x8] ;  /* 0x0000080404067981 */ /* 0x000ee8000c1f5900 */
[----:B0-----:R-:W3:Y:S02]  /*06f0*/  LDG.E.STRONG.SYS R7, desc[UR4][R4.64] ;  /* 0x0000000404077981 */ /* 0x001ee4000c1f5900 */
[----:B---3--:R-:W-:-:S05]  /*0700*/  FADD R7, R6, R7 ;  /* 0x0000000706077221 */ /* 0x008fca0000000000 */
[----:B------:R2:W-:Y:S04]  /*0710*/  STG.E.STRONG.SYS desc[UR4][R4.64], R7 ;  /* 0x0000000704007986 */ /* 0x0005e8000c115904 */
[----:B------:R-:W3:Y:S04]  /*0720*/  LDG.E.STRONG.SYS R6, desc[UR4][R4.64+0x4] ;  /* 0x0000040404067981 */ /* 0x000ee8000c1f5900 */
[----:B-1----:R-:W3:Y:S01]  /*0730*/  LDG.E.STRONG.SYS R11, desc[UR4][R4.64] ;  /* 0x00000004040b7981 */ /* 0x002ee2000c1f5900 */
[----:B------:R-:W-:Y:S01]  /*0740*/  ISETP.NE.AND P0, PT, R9, RZ, PT ;  /* 0x000000ff0900720c */ /* 0x000fe20003f05270 */
[----:B---3--:R-:W-:-:S05]  /*0750*/  FADD R11, R6, R11 ;  /* 0x0000000b060b7221 */ /* 0x008fca0000000000 */
[----:B------:R2:W-:Y:S07]  /*0760*/  STG.E.STRONG.SYS desc[UR4][R4.64], R11 ;  /* 0x0000000b04007986 */ /* 0x0005ee000c115904 */
[----:B------:R-:W-:Y:S05]  /*0770*/  @P0 EXIT ;  /* 0x000000000000094d */ /* 0x000fea0003800000 */
[----:B------:R-:W3:Y:S01]  /*0780*/  LDG.E R3, desc[UR4][R2.64] ;  /* 0x0000000402037981 */ /* 0x000ee2000c1e1900 */
[----:B--2---:R-:W0:Y:S02]  /*0790*/  LDC.64 R4, c[0x0][0x388] ;  /* 0x0000e200ff047b82 */ /* 0x004e240000000a00 */
[----:B0-----:R-:W-:-:S05]  /*07a0*/  IMAD.WIDE.U32 R4, R0, 0x4, R4 ;  /* 0x0000000400047825 */ /* 0x001fca00078e0004 */
[----:B---3--:R-:W-:Y:S01]  /*07b0*/  STG.E desc[UR4][R4.64], R3 ;  /* 0x0000000304007986 */ /* 0x008fe2000c101904 */
[----:B------:R-:W-:Y:S05]  /*07c0*/  EXIT ;  /* 0x000000000000794d */ /* 0x000fea0003800000 */
.L_x_10:
[----:B------:R-:W-:-:S00]  /*07d0*/  BRA `(.L_x_10) ;  /* 0xfffffffc00fc7947 */ /* 0x000fc0000383ffff */
[----:B------:R-:W-:-:S00]  /*07e0*/  NOP ;  /* 0x0000000000007918 */ /* 0x000fc00000000000 */
        /* <DEDUP_REMOVED lines=9> */
.L_x_11:


//--------------------- .nv.shared.reserved.0     --------------------------
	.section	.nv.shared.reserved.0,"aw",@nobits
	.weak		__nv_reservedSMEM_offset_0_alias
	.size		__nv_reservedSMEM_offset_0_alias, 0, 64
	.other		__nv_reservedSMEM_offset_0_alias,@"STO_CUDA_RESERVED_SHARED STV_DEFAULT"
__nv_reservedSMEM_offset_0_alias:
	.zero		0
	.zero		64


//--------------------- .nv.constant0._Z7reduce5PfS_j --------------------------
	.section	.nv.constant0._Z7reduce5PfS_j,"a",@progbits
	.sectionflags	@""
	.align	4
.nv.constant0._Z7reduce5PfS_j:
	.zero		916


//--------------------- SYMBOLS --------------------------

	.type		.nv.reservedSmem.offset0,@object
	.size		.nv.reservedSmem.offset0,0x4
